//
// Generated by NVIDIA NVVM Compiler
//
// Compiler Build ID: CL-36424714
// Cuda compilation tools, release 13.0, V13.0.88
// Based on NVVM 20.0.0
//

.version 9.0
.target sm_100
.address_size 64

	// .globl	_Z11silu_kernelPKfPfi

.visible .entry _Z11silu_kernelPKfPfi(
	.param .u64 .ptr .align 1 _Z11silu_kernelPKfPfi_param_0,
	.param .u64 .ptr .align 1 _Z11silu_kernelPKfPfi_param_1,
	.param .u32 _Z11silu_kernelPKfPfi_param_2
)
{
	.reg .pred 	%p<2>;
	.reg .b32 	%r<6>;
	.reg .b32 	%f<6>;
	.reg .b64 	%rd<8>;

	ld.param.u64 	%rd1, [_Z11silu_kernelPKfPfi_param_0];
	ld.param.u64 	%rd2, [_Z11silu_kernelPKfPfi_param_1];
	ld.param.u32 	%r2, [_Z11silu_kernelPKfPfi_param_2];
	mov.u32 	%r3, %ntid.x;
	mov.u32 	%r4, %ctaid.x;
	mov.u32 	%r5, %tid.x;
	mad.lo.s32 	%r1, %r3, %r4, %r5;
	setp.ge.s32 	%p1, %r1, %r2;
	@%p1 bra 	$L__BB0_2;
	cvta.to.global.u64 	%rd3, %rd1;
	cvta.to.global.u64 	%rd4, %rd2;
	mul.wide.s32 	%rd5, %r1, 4;
	add.s64 	%rd6, %rd3, %rd5;
	ld.global.f32 	%f1, [%rd6];
	mul.f32 	%f2, %f1, 0fBFB8AA3B;
	ex2.approx.f32 	%f3, %f2;
	add.f32 	%f4, %f3, 0f3F800000;
	div.rn.f32 	%f5, %f1, %f4;
	add.s64 	%rd7, %rd4, %rd5;
	st.global.f32 	[%rd7], %f5;
$L__BB0_2:
	ret;

}


// ===== COMPILED SASS (sm_100) =====

	.target	sm_100

	.elftype	@"ET_EXEC"


//--------------------- .note.nv.tkinfo           --------------------------
	.section	.note.nv.tkinfo,"",@"SHT_NOTE"
	.sectionflags	@"SHF_NOTE_NV_TKINFO"
	.tkinfo
        /*0018*/ 	.word	0x00000002
        /*0030*/ 	.string	""
        /*0030*/ 	.string	"ptxas"
        /*0030*/ 	.string	"Cuda compilation tools, release 13.0, V13.0.88"
        /*0030*/ 	.string	"Build cuda_13.0.r13.0/compiler.36424714_0"
        /*0030*/ 	.string	"-arch sm_100 -m 64 "



//--------------------- .note.nv.cuinfo           --------------------------
	.section	.note.nv.cuinfo,"",@"SHT_NOTE"
	.sectionflags	@"SHF_NOTE_NV_CUINFO"
        /*0018*/ 	.short	0x0002
        /*001a*/ 	.short	0x0064
        /*001c*/ 	.short	0x0082
	.zero		2


//--------------------- .nv.info                  --------------------------
	.section	.nv.info,"",@"SHT_CUDA_INFO"
	.align	4


	//----- nvinfo : EIATTR_REGCOUNT
	.align		4
        /*0000*/ 	.byte	0x04, 0x2f
        /*0002*/ 	.short	(.L_1 - .L_0)
	.align		4
.L_0:
        /*0004*/ 	.word	index@(_Z11silu_kernelPKfPfi)
        /*0008*/ 	.word	0x00000010


	//----- nvinfo : EIATTR_FRAME_SIZE
	.align		4
.L_1:
        /*000c*/ 	.byte	0x04, 0x11
        /*000e*/ 	.short	(.L_3 - .L_2)
	.align		4
.L_2:
        /*0010*/ 	.word	index@($__internal_0_$__cuda_sm3x_div_rn_noftz_f32_slowpath)
        /*0014*/ 	.word	0x00000000


	//----- nvinfo : EIATTR_FRAME_SIZE
	.align		4
.L_3:
        /*0018*/ 	.byte	0x04, 0x11
        /*001a*/ 	.short	(.L_5 - .L_4)
	.align		4
.L_4:
        /*001c*/ 	.word	index@(_Z11silu_kernelPKfPfi)
        /*0020*/ 	.word	0x00000000


	//----- nvinfo : EIATTR_MIN_STACK_SIZE
	.align		4
.L_5:
        /*0024*/ 	.byte	0x04, 0x12
        /*0026*/ 	.short	(.L_7 - .L_6)
	.align		4
.L_6:
        /*0028*/ 	.word	index@(_Z11silu_kernelPKfPfi)
        /*002c*/ 	.word	0x00000000
.L_7:


//--------------------- .nv.compat                --------------------------
	.section	.nv.compat,"",@"SHT_CUDA_COMPAT_INFO"
	.align	4
        /*0000*/ 	.byte	0x02, 0x09, 0x00, 0x00, 0x02, 0x02, 0x01, 0x00, 0x02, 0x05, 0x05, 0x00, 0x03, 0x07, 0x01, 0x01
        /*0010*/ 	.byte	0x02, 0x03, 0x00, 0x00, 0x02, 0x06, 0x01, 0x00, 0x04, 0x0b, 0x08, 0x00, 0x01, 0x00, 0x00, 0x00
        /*0020*/ 	.byte	0x00, 0x00, 0x00, 0x00


//--------------------- .nv.info._Z11silu_kernelPKfPfi --------------------------
	.section	.nv.info._Z11silu_kernelPKfPfi,"",@"SHT_CUDA_INFO"
	.sectionflags	@""
	.align	4


	//----- nvinfo : EIATTR_CUDA_API_VERSION
	.align		4
        /*0000*/ 	.byte	0x04, 0x37
        /*0002*/ 	.short	(.L_9 - .L_8)
.L_8:
        /*0004*/ 	.word	0x00000082


	//----- nvinfo : EIATTR_KPARAM_INFO
	.align		4
.L_9:
        /*0008*/ 	.byte	0x04, 0x17
        /*000a*/ 	.short	(.L_11 - .L_10)
.L_10:
        /*000c*/ 	.word	0x00000000
        /*0010*/ 	.short	0x0002
        /*0012*/ 	.short	0x0010
        /*0014*/ 	.byte	0x00, 0xf0, 0x11, 0x00


	//----- nvinfo : EIATTR_KPARAM_INFO
	.align		4
.L_11:
        /*0018*/ 	.byte	0x04, 0x17
        /*001a*/ 	.short	(.L_13 - .L_12)
.L_12:
        /*001c*/ 	.word	0x00000000
        /*0020*/ 	.short	0x0001
        /*0022*/ 	.short	0x0008
        /*0024*/ 	.byte	0x00, 0xf5, 0x21, 0x00


	//----- nvinfo : EIATTR_KPARAM_INFO
	.align		4
.L_13:
        /*0028*/ 	.byte	0x04, 0x17
        /*002a*/ 	.short	(.L_15 - .L_14)
.L_14:
        /*002c*/ 	.word	0x00000000
        /*0030*/ 	.short	0x0000
        /*0032*/ 	.short	0x0000
        /*0034*/ 	.byte	0x00, 0xf5, 0x21, 0x00


	//----- nvinfo : EIATTR_SPARSE_MMA_MASK
	.align		4
.L_15:
        /*0038*/ 	.byte	0x03, 0x50
        /*003a*/ 	.short	0x0000


	//----- nvinfo : EIATTR_MAXREG_COUNT
	.align		4
        /*003c*/ 	.byte	0x03, 0x1b
        /*003e*/ 	.short	0x00ff


	//----- nvinfo : EIATTR_MERCURY_ISA_VERSION
	.align		4
        /*0040*/ 	.byte	0x03, 0x5f
        /*0042*/ 	.short	0x0101


	//----- nvinfo : EIATTR_VRC_CTA_INIT_COUNT
	.align		4
        /*0044*/ 	.byte	0x02, 0x4a
	.zero		1
	.zero		1


	//----- nvinfo : EIATTR_EXIT_INSTR_OFFSETS
	.align		4
        /*0048*/ 	.byte	0x04, 0x1c
        /*004a*/ 	.short	(.L_17 - .L_16)


	//   ....[0]....
.L_16:
        /*004c*/ 	.word	0x00000070


	//   ....[1]....
        /*0050*/ 	.word	0x00000220


	//----- nvinfo : EIATTR_CRS_STACK_SIZE
	.align		4
.L_17:
        /*0054*/ 	.byte	0x04, 0x1e
        /*0056*/ 	.short	(.L_19 - .L_18)
.L_18:
        /*0058*/ 	.word	0x00000000


	//----- nvinfo : EIATTR_CBANK_PARAM_SIZE
	.align		4
.L_19:
        /*005c*/ 	.byte	0x03, 0x19
        /*005e*/ 	.short	0x0014


	//----- nvinfo : EIATTR_PARAM_CBANK
	.align		4
        /*0060*/ 	.byte	0x04, 0x0a
        /*0062*/ 	.short	(.L_21 - .L_20)
	.align		4
.L_20:
        /*0064*/ 	.word	index@(.nv.constant0._Z11silu_kernelPKfPfi)
        /*0068*/ 	.short	0x0380
        /*006a*/ 	.short	0x0014


	//----- nvinfo : EIATTR_SW_WAR
	.align		4
.L_21:
        /*006c*/ 	.byte	0x04, 0x36
        /*006e*/ 	.short	(.L_23 - .L_22)
.L_22:
        /*0070*/ 	.word	0x00000008
.L_23:


//--------------------- .nv.callgraph             --------------------------
	.section	.nv.callgraph,"",@"SHT_CUDA_CALLGRAPH"
	.align	4
	.sectionentsize	8
	.align		4
        /*0000*/ 	.word	0x00000000
	.align		4
        /*0004*/ 	.word	0xffffffff
	.align		4
        /*0008*/ 	.word	0x00000000
	.align		4
        /*000c*/ 	.word	0xfffffffe
	.align		4
        /*0010*/ 	.word	0x00000000
	.align		4
        /*0014*/ 	.word	0xfffffffd
	.align		4
        /*0018*/ 	.word	0x00000000
	.align		4
        /*001c*/ 	.word	0xfffffffc


//--------------------- .text._Z11silu_kernelPKfPfi --------------------------
	.section	.text._Z11silu_kernelPKfPfi,"ax",@progbits
	.align	128
        .global         _Z11silu_kernelPKfPfi
        .type           _Z11silu_kernelPKfPfi,@function
        .size           _Z11silu_kernelPKfPfi,(.L_x_14 - _Z11silu_kernelPKfPfi)
        .other          _Z11silu_kernelPKfPfi,@"STO_CUDA_ENTRY STV_DEFAULT"
_Z11silu_kernelPKfPfi:
.text._Z11silu_kernelPKfPfi:
[----:B------:R-:W-:Y:S01]  /*0000*/  LDC R1, c[0x0][0x37c] ;  /* 0x0000df00ff017b82 */ /* 0x000fe20000000800 */
[----:B------:R-:W0:Y:S01]  /*0010*/  S2R R2, SR_CTAID.X ;  /* 0x0000000000027919 */ /* 0x000e220000002500 */
[----:B------:R-:W0:Y:S01]  /*0020*/  LDCU UR4, c[0x0][0x360] ;  /* 0x00006c00ff0477ac */ /* 0x000e220008000800 */
[----:B------:R-:W0:Y:S01]  /*0030*/  S2R R3, SR_TID.X ;  /* 0x0000000000037919 */ /* 0x000e220000002100 */
[----:B------:R-:W1:Y:S01]  /*0040*/  LDCU UR5, c[0x0][0x390] ;  /* 0x00007200ff0577ac */ /* 0x000e620008000800 */
[----:B0-----:R-:W-:-:S05]  /*0050*/  IMAD R2, R2, UR4, R3 ;  /* 0x0000000402027c24 */ /* 0x001fca000f8e0203 */
[----:B-1----:R-:W-:-:S13]  /*0060*/  ISETP.GE.AND P0, PT, R2, UR5, PT ;  /* 0x0000000502007c0c */ /* 0x002fda000bf06270 */
[----:B------:R-:W-:Y:S05]  /*0070*/  @P0 EXIT ;  /* 0x000000000000094d */ /* 0x000fea0003800000 */
[----:B------:R-:W0:Y:S01]  /*0080*/  LDC.64 R4, c[0x0][0x380] ;  /* 0x0000e000ff047b82 */ /* 0x000e220000000a00 */
[----:B------:R-:W1:Y:S01]  /*0090*/  LDCU.64 UR4, c[0x0][0x358] ;  /* 0x00006b00ff0477ac */ /* 0x000e620008000a00 */
[----:B0-----:R-:W-:-:S05]  /*00a0*/  IMAD.WIDE R4, R2, 0x4, R4 ;  /* 0x0000000402047825 */ /* 0x001fca00078e0204 */
[----:B-1----:R-:W2:Y:S01]  /*00b0*/  LDG.E R0, desc[UR4][R4.64] ;  /* 0x0000000404007981 */ /* 0x002ea2000c1e1900 */
[----:B------:R-:W-:Y:S01]  /*00c0*/  BSSY.RECONVERGENT B0, `(.L_x_0) ;  /* 0x0000012000007945 */ /* 0x000fe20003800200 */
[----:B--2---:R-:W-:-:S05]  /*00d0*/  FMUL R3, R0, -1.4426950216293334961 ;  /* 0xbfb8aa3b00037820 */ /* 0x004fca0000400000 */
[----:B------:R-:W-:-:S13]  /*00e0*/  FSETP.GEU.AND P0, PT, R3, -126, PT ;  /* 0xc2fc00000300780b */ /* 0x000fda0003f0e000 */
[----:B------:R-:W-:-:S04]  /*00f0*/  @!P0 FMUL R3, R3, 0.5 ;  /* 0x3f00000003038820 */ /* 0x000fc80000400000 */
[----:B------:R-:W0:Y:S02]  /*0100*/  MUFU.EX2 R6, R3 ;  /* 0x0000000300067308 */ /* 0x000e240000000800 */
[----:B0-----:R-:W-:-:S04]  /*0110*/  @!P0 FMUL R6, R6, R6 ;  /* 0x0000000606068220 */ /* 0x001fc80000400000 */
[----:B------:R-:W-:-:S04]  /*0120*/  FADD R3, R6, 1 ;  /* 0x3f80000006037421 */ /* 0x000fc80000000000 */
[----:B------:R-:W0:Y:S08]  /*0130*/  MUFU.RCP R6, R3 ;  /* 0x0000000300067308 */ /* 0x000e300000001000 */
[----:B------:R-:W1:Y:S01]  /*0140*/  FCHK P0, R0, R3 ;  /* 0x0000000300007302 */ /* 0x000e620000000000 */
[----:B0-----:R-:W-:-:S04]  /*0150*/  FFMA R7, -R3, R6, 1 ;  /* 0x3f80000003077423 */ /* 0x001fc80000000106 */
[----:B------:R-:W-:-:S04]  /*0160*/  FFMA R7, R6, R7, R6 ;  /* 0x0000000706077223 */ /* 0x000fc80000000006 */
[----:B------:R-:W-:-:S04]  /*0170*/  FFMA R4, R0, R7, RZ ;  /* 0x0000000700047223 */ /* 0x000fc800000000ff */
[----:B------:R-:W-:-:S04]  /*0180*/  FFMA R5, -R3, R4, R0 ;  /* 0x0000000403057223 */ /* 0x000fc80000000100 */
[----:B------:R-:W-:Y:S01]  /*0190*/  FFMA R7, R7, R5, R4 ;  /* 0x0000000507077223 */ /* 0x000fe20000000004 */
[----:B-1----:R-:W-:Y:S06]  /*01a0*/  @!P0 BRA `(.L_x_1) ;  /* 0x00000000000c8947 */ /* 0x002fec0003800000 */
[----:B------:R-:W-:-:S07]  /*01b0*/  MOV R4, 0x1d0 ;  /* 0x000001d000047802 */ /* 0x000fce0000000f00 */
[----:B------:R-:W-:Y:S05]  /*01c0*/  CALL.REL.NOINC `($__internal_0_$__cuda_sm3x_div_rn_noftz_f32_slowpath) ;  /* 0x0000000000187944 */ /* 0x000fea0003c00000 */
[----:B------:R-:W-:-:S07]  /*01d0*/  IMAD.MOV.U32 R7, RZ, RZ, R0 ;  /* 0x000000ffff077224 */ /* 0x000fce00078e0000 */
.L_x_1:
[----:B------:R-:W-:Y:S05]  /*01e0*/  BSYNC.RECONVERGENT B0 ;  /* 0x0000000000007941 */ /* 0x000fea0003800200 */
.L_x_0:
[----:B------:R-:W0:Y:S02]  /*01f0*/  LDC.64 R4, c[0x0][0x388] ;  /* 0x0000e200ff047b82 */ /* 0x000e240000000a00 */
[----:B0-----:R-:W-:-:S05]  /*0200*/  IMAD.WIDE R2, R2, 0x4, R4 ;  /* 0x0000000402027825 */ /* 0x001fca00078e0204 */
[----:B------:R-:W-:Y:S01]  /*0210*/  STG.E desc[UR4][R2.64], R7 ;  /* 0x0000000702007986 */ /* 0x000fe2000c101904 */
[----:B------:R-:W-:Y:S05]  /*0220*/  EXIT ;  /* 0x000000000000794d */ /* 0x000fea0003800000 */
        .weak           $__internal_0_$__cuda_sm3x_div_rn_noftz_f32_slowpath
        .type           $__internal_0_$__cuda_sm3x_div_rn_noftz_f32_slowpath,@function
        .size           $__internal_0_$__cuda_sm3x_div_rn_noftz_f32_slowpath,(.L_x_14 - $__internal_0_$__cuda_sm3x_div_rn_noftz_f32_slowpath)
$__internal_0_$__cuda_sm3x_div_rn_noftz_f32_slowpath:
[--C-:B------:R-:W-:Y:S01]  /*0230*/  SHF.R.U32.HI R6, RZ, 0x17, R3.reuse ;  /* 0x00000017ff067819 */ /* 0x100fe20000011603 */
[----:B------:R-:W-:Y:S01]  /*0240*/  BSSY.RECONVERGENT B1, `(.L_x_2) ;  /* 0x0000064000017945 */ /* 0x000fe20003800200 */
[--C-:B------:R-:W-:Y:S01]  /*0250*/  SHF.R.U32.HI R5, RZ, 0x17, R0.reuse ;  /* 0x00000017ff057819 */ /* 0x100fe20000011600 */
[----:B------:R-:W-:Y:S01]  /*0260*/  IMAD.MOV.U32 R7, RZ, RZ, R0 ;  /* 0x000000ffff077224 */ /* 0x000fe200078e0000 */
[----:B------:R-:W-:Y:S01]  /*0270*/  LOP3.LUT R6, R6, 0xff, RZ, 0xc0, !PT ;  /* 0x000000ff06067812 */ /* 0x000fe200078ec0ff */
[----:B------:R-:W-:Y:S01]  /*0280*/  IMAD.MOV.U32 R8, RZ, RZ, R3 ;  /* 0x000000ffff087224 */ /* 0x000fe200078e0003 */
[----:B------:R-:W-:-:S03]  /*0290*/  LOP3.LUT R5, R5, 0xff, RZ, 0xc0, !PT ;  /* 0x000000ff05057812 */ /* 0x000fc600078ec0ff */
[----:B------:R-:W-:Y:S02]  /*02a0*/  VIADD R11, R6, 0xffffffff ;  /* 0xffffffff060b7836 */ /* 0x000fe40000000000 */
[----:B------:R-:W-:-:S03]  /*02b0*/  VIADD R10, R5, 0xffffffff ;  /* 0xffffffff050a7836 */ /* 0x000fc60000000000 */
[----:B------:R-:W-:-:S04]  /*02c0*/  ISETP.GT.U32.AND P0, PT, R11, 0xfd, PT ;  /* 0x000000fd0b00780c */ /* 0x000fc80003f04070 */
[----:B------:R-:W-:-:S13]  /*02d0*/  ISETP.GT.U32.OR P0, PT, R10, 0xfd, P0 ;  /* 0x000000fd0a00780c */ /* 0x000fda0000704470 */
[----:B------:R-:W-:Y:S01]  /*02e0*/  @!P0 IMAD.MOV.U32 R9, RZ, RZ, RZ ;  /* 0x000000ffff098224 */ /* 0x000fe200078e00ff */
[----:B------:R-:W-:Y:S06]  /*02f0*/  @!P0 BRA `(.L_x_3) ;  /* 0x00000000005c8947 */ /* 0x000fec0003800000 */
[----:B------:R-:W-:Y:S02]  /*0300*/  FSETP.GTU.FTZ.AND P0, PT, |R0|, +INF , PT ;  /* 0x7f8000000000780b */ /* 0x000fe40003f1c200 */
[----:B------:R-:W-:-:S04]  /*0310*/  FSETP.GTU.FTZ.AND P1, PT, |R3|, +INF , PT ;  /* 0x7f8000000300780b */ /* 0x000fc80003f3c200 */
[----:B------:R-:W-:-:S13]  /*0320*/  PLOP3.LUT P0, PT, P0, P1, PT, 0xf8, 0x8f ;  /* 0x00000000008f781c */ /* 0x000fda0000703f70 */
[----:B------:R-:W-:Y:S05]  /*0330*/  @P0 BRA `(.L_x_4) ;  /* 0x00000004004c0947 */ /* 0x000fea0003800000 */
[----:B------:R-:W-:-:S13]  /*0340*/  LOP3.LUT P0, RZ, R8, 0x7fffffff, R7, 0xc8, !PT ;  /* 0x7fffffff08ff7812 */ /* 0x000fda000780c807 */
[----:B------:R-:W-:Y:S05]  /*0350*/  @!P0 BRA `(.L_x_5) ;  /* 0x00000004003c8947 */ /* 0x000fea0003800000 */
[C---:B------:R-:W-:Y:S02]  /*0360*/  FSETP.NEU.FTZ.AND P2, PT, |R0|.reuse, +INF , PT ;  /* 0x7f8000000000780b */ /* 0x040fe40003f5d200 */
[----:B------:R-:W-:Y:S02]  /*0370*/  FSETP.NEU.FTZ.AND P1, PT, |R3|, +INF , PT ;  /* 0x7f8000000300780b */ /* 0x000fe40003f3d200 */
[----:B------:R-:W-:-:S11]  /*0380*/  FSETP.NEU.FTZ.AND P0, PT, |R0|, +INF , PT ;  /* 0x7f8000000000780b */ /* 0x000fd60003f1d200 */
[----:B------:R-:W-:Y:S05]  /*0390*/  @!P1 BRA !P2, `(.L_x_5) ;  /* 0x00000004002c9947 */ /* 0x000fea0005000000 */
[----:B------:R-:W-:-:S04]  /*03a0*/  LOP3.LUT P2, RZ, R7, 0x7fffffff, RZ, 0xc0, !PT ;  /* 0x7fffffff07ff7812 */ /* 0x000fc8000784c0ff */
[----:B------:R-:W-:-:S13]  /*03b0*/  PLOP3.LUT P1, PT, P1, P2, PT, 0x2f, 0xf2 ;  /* 0x0000000000f2781c */ /* 0x000fda0000f24577 */
[----:B------:R-:W-:Y:S05]  /*03c0*/  @P1 BRA `(.L_x_6) ;  /* 0x0000000400181947 */ /* 0x000fea0003800000 */
[----:B------:R-:W-:-:S04]  /*03d0*/  LOP3.LUT P1, RZ, R8, 0x7fffffff, RZ, 0xc0, !PT ;  /* 0x7fffffff08ff7812 */ /* 0x000fc8000782c0ff */
[----:B------:R-:W-:-:S13]  /*03e0*/  PLOP3.LUT P0, PT, P0, P1, PT, 0x2f, 0xf2 ;  /* 0x0000000000f2781c */ /* 0x000fda0000702577 */
[----:B------:R-:W-:Y:S05]  /*03f0*/  @P0 BRA `(.L_x_7) ;  /* 0x0000000400000947 */ /* 0x000fea0003800000 */
[----:B------:R-:W-:Y:S02]  /*0400*/  ISETP.GE.AND P0, PT, R10, RZ, PT ;  /* 0x000000ff0a00720c */ /* 0x000fe40003f06270 */
[----:B------:R-:W-:-:S11]  /*0410*/  ISETP.GE.AND P1, PT, R11, RZ, PT ;  /* 0x000000ff0b00720c */ /* 0x000fd60003f26270 */
[----:B------:R-:W-:Y:S02]  /*0420*/  @P0 IMAD.MOV.U32 R9, RZ, RZ, RZ ;  /* 0x000000ffff090224 */ /* 0x000fe400078e00ff */
[----:B------:R-:W-:Y:S01]  /*0430*/  @!P0 FFMA R7, R0, 1.84467440737095516160e+19, RZ ;  /* 0x5f80000000078823 */ /* 0x000fe200000000ff */
[----:B------:R-:W-:Y:S02]  /*0440*/  @!P0 IMAD.MOV.U32 R9, RZ, RZ, -0x40 ;  /* 0xffffffc0ff098424 */ /* 0x000fe400078e00ff */
[----:B------:R-:W-:Y:S02]  /*0450*/  @!P1 FFMA R8, R3, 1.84467440737095516160e+19, RZ ;  /* 0x5f80000003089823 */ /* 0x000fe400000000ff */
[----:B------:R-:W-:-:S07]  /*0460*/  @!P1 VIADD R9, R9, 0x40 ;  /* 0x0000004009099836 */ /* 0x000fce0000000000 */
.L_x_3:
[----:B------:R-:W-:Y:S01]  /*0470*/  LEA R3, R6, 0xc0800000, 0x17 ;  /* 0xc080000006037811 */ /* 0x000fe200078eb8ff */
[----:B------:R-:W-:Y:S01]  /*0480*/  VIADD R5, R5, 0xffffff81 ;  /* 0xffffff8105057836 */ /* 0x000fe20000000000 */
[----:B------:R-:W-:Y:S03]  /*0490*/  BSSY.RECONVERGENT B2, `(.L_x_8) ;  /* 0x0000035000027945 */ /* 0x000fe60003800200 */
[----:B------:R-:W-:Y:S01]  /*04a0*/  IMAD.IADD R3, R8, 0x1, -R3 ;  /* 0x0000000108037824 */ /* 0x000fe200078e0a03 */
[C---:B------:R-:W-:Y:S01]  /*04b0*/  IADD3 R6, PT, PT, R5.reuse, 0x7f, -R6 ;  /* 0x0000007f05067810 */ /* 0x040fe20007ffe806 */
[----:B------:R-:W-:Y:S02]  /*04c0*/  IMAD R0, R5, -0x800000, R7 ;  /* 0xff80000005007824 */ /* 0x000fe400078e0207 */
[----:B------:R-:W0:Y:S01]  /*04d0*/  MUFU.RCP R8, R3 ;  /* 0x0000000300087308 */ /* 0x000e220000001000 */
[----:B------:R-:W-:Y:S01]  /*04e0*/  FADD.FTZ R11, -R3, -RZ ;  /* 0x800000ff030b7221 */ /* 0x000fe20000010100 */
[----:B------:R-:W-:-:S03]  /*04f0*/  IMAD.IADD R6, R6, 0x1, R9 ;  /* 0x0000000106067824 */ /* 0x000fc600078e0209 */
[----:B0-----:R-:W-:-:S04]  /*0500*/  FFMA R13, R8, R11, 1 ;  /* 0x3f800000080d7423 */ /* 0x001fc8000000000b */
[----:B------:R-:W-:-:S04]  /*0510*/  FFMA R10, R8, R13, R8 ;  /* 0x0000000d080a7223 */ /* 0x000fc80000000008 */
[----:B------:R-:W-:-:S04]  /*0520*/  FFMA R7, R0, R10, RZ ;  /* 0x0000000a00077223 */ /* 0x000fc800000000ff */
[----:B------:R-:W-:-:S04]  /*0530*/  FFMA R8, R11, R7, R0 ;  /* 0x000000070b087223 */ /* 0x000fc80000000000 */
[----:B------:R-:W-:-:S04]  /*0540*/  FFMA R7, R10, R8, R7 ;  /* 0x000000080a077223 */ /* 0x000fc80000000007 */
[----:B------:R-:W-:-:S04]  /*0550*/  FFMA R8, R11, R7, R0 ;  /* 0x000000070b087223 */ /* 0x000fc80000000000 */
[----:B------:R-:W-:-:S05]  /*0560*/  FFMA R0, R10, R8, R7 ;  /* 0x000000080a007223 */ /* 0x000fca0000000007 */
[----:B------:R-:W-:-:S04]  /*0570*/  SHF.R.U32.HI R3, RZ, 0x17, R0 ;  /* 0x00000017ff037819 */ /* 0x000fc80000011600 */
[----:B------:R-:W-:-:S05]  /*0580*/  LOP3.LUT R3, R3, 0xff, RZ, 0xc0, !PT ;  /* 0x000000ff03037812 */ /* 0x000fca00078ec0ff */
[----:B------:R-:W-:-:S04]  /*0590*/  IMAD.IADD R9, R3, 0x1, R6 ;  /* 0x0000000103097824 */ /* 0x000fc800078e0206 */
[----:B------:R-:W-:-:S05]  /*05a0*/  VIADD R3, R9, 0xffffffff ;  /* 0xffffffff09037836 */ /* 0x000fca0000000000 */
[----:B------:R-:W-:-:S13]  /*05b0*/  ISETP.GE.U32.AND P0, PT, R3, 0xfe, PT ;  /* 0x000000fe0300780c */ /* 0x000fda0003f06070 */
[----:B------:R-:W-:Y:S05]  /*05c0*/  @!P0 BRA `(.L_x_9) ;  /* 0x0000000000808947 */ /* 0x000fea0003800000 */
[----:B------:R-:W-:-:S13]  /*05d0*/  ISETP.GT.AND P0, PT, R9, 0xfe, PT ;  /* 0x000000fe0900780c */ /* 0x000fda0003f04270 */
[----:B------:R-:W-:Y:S05]  /*05e0*/  @P0 BRA `(.L_x_10) ;  /* 0x00000000006c0947 */ /* 0x000fea0003800000 */
[----:B------:R-:W-:-:S13]  /*05f0*/  ISETP.GE.AND P0, PT, R9, 0x1, PT ;  /* 0x000000010900780c */ /* 0x000fda0003f06270 */
[----:B------:R-:W-:Y:S05]  /*0600*/  @P0 BRA `(.L_x_11) ;  /* 0x0000000000740947 */ /* 0x000fea0003800000 */
[----:B------:R-:W-:Y:S02]  /*0610*/  ISETP.GE.AND P0, PT, R9, -0x18, PT ;  /* 0xffffffe80900780c */ /* 0x000fe40003f06270 */
[----:B------:R-:W-:-:S11]  /*0620*/  LOP3.LUT R0, R0, 0x80000000, RZ, 0xc0, !PT ;  /* 0x8000000000007812 */ /* 0x000fd600078ec0ff */
[----:B------:R-:W-:Y:S05]  /*0630*/  @!P0 BRA `(.L_x_11) ;  /* 0x0000000000688947 */ /* 0x000fea0003800000 */
[CCC-:B------:R-:W-:Y:S01]  /*0640*/  FFMA.RZ R3, R10.reuse, R8.reuse, R7.reuse ;  /* 0x000000080a037223 */ /* 0x1c0fe2000000c007 */
[CCC-:B------:R-:W-:Y:S01]  /*0650*/  FFMA.RM R6, R10.reuse, R8.reuse, R7.reuse ;  /* 0x000000080a067223 */ /* 0x1c0fe20000004007 */
[C---:B------:R-:W-:Y:S02]  /*0660*/  ISETP.NE.AND P2, PT, R9.reuse, RZ, PT ;  /* 0x000000ff0900720c */ /* 0x040fe40003f45270 */
[----:B------:R-:W-:Y:S02]  /*0670*/  ISETP.NE.AND P1, PT, R9, RZ, PT ;  /* 0x000000ff0900720c */ /* 0x000fe40003f25270 */
[----:B------:R-:W-:Y:S01]  /*0680*/  LOP3.LUT R5, R3, 0x7fffff, RZ, 0xc0, !PT ;  /* 0x007fffff03057812 */ /* 0x000fe200078ec0ff */
[----:B------:R-:W-:Y:S01]  /*0690*/  FFMA.RP R3, R10, R8, R7 ;  /* 0x000000080a037223 */ /* 0x000fe20000008007 */
[----:B------:R-:W-:Y:S02]  /*06a0*/  VIADD R8, R9, 0x20 ;  /* 0x0000002009087836 */ /* 0x000fe40000000000 */
[----:B------:R-:W-:Y:S01]  /*06b0*/  LOP3.LUT R5, R5, 0x800000, RZ, 0xfc, !PT ;  /* 0x0080000005057812 */ /* 0x000fe200078efcff */
[----:B------:R-:W-:Y:S01]  /*06c0*/  IMAD.MOV R7, RZ, RZ, -R9 ;  /* 0x000000ffff077224 */ /* 0x000fe200078e0a09 */
[----:B------:R-:W-:-:S02]  /*06d0*/  FSETP.NEU.FTZ.AND P0, PT, R3, R6, PT ;  /* 0x000000060300720b */ /* 0x000fc40003f1d000 */
[----:B------:R-:W-:Y:S02]  /*06e0*/  SHF.L.U32 R8, R5, R8, RZ ;  /* 0x0000000805087219 */ /* 0x000fe400000006ff */
[----:B------:R-:W-:Y:S02]  /*06f0*/  SEL R6, R7, RZ, P2 ;  /* 0x000000ff07067207 */ /* 0x000fe40001000000 */
[----:B------:R-:W-:Y:S02]  /*0700*/  ISETP.NE.AND P1, PT, R8, RZ, P1 ;  /* 0x000000ff0800720c */ /* 0x000fe40000f25270 */
[----:B------:R-:W-:Y:S02]  /*0710*/  SHF.R.U32.HI R6, RZ, R6, R5 ;  /* 0x00000006ff067219 */ /* 0x000fe40000011605 */
[----:B------:R-:W-:Y:S02]  /*0720*/  PLOP3.LUT P0, PT, P0, P1, PT, 0xf8, 0x8f ;  /* 0x00000000008f781c */ /* 0x000fe40000703f70 */
[----:B------:R-:W-:-:S02]  /*0730*/  SHF.R.U32.HI R8, RZ, 0x1, R6 ;  /* 0x00000001ff087819 */ /* 0x000fc40000011606 */
[----:B------:R-:W-:-:S04]  /*0740*/  SEL R3, RZ, 0x1, !P0 ;  /* 0x00000001ff037807 */ /* 0x000fc80004000000 */
[----:B------:R-:W-:-:S04]  /*0750*/  LOP3.LUT R3, R3, 0x1, R8, 0xf8, !PT ;  /* 0x0000000103037812 */ /* 0x000fc800078ef808 */
[----:B------:R-:W-:-:S05]  /*0760*/  LOP3.LUT R3, R3, R6, RZ, 0xc0, !PT ;  /* 0x0000000603037212 */ /* 0x000fca00078ec0ff */
[----:B------:R-:W-:-:S05]  /*0770*/  IMAD.IADD R3, R8, 0x1, R3 ;  /* 0x0000000108037824 */ /* 0x000fca00078e0203 */
[----:B------:R-:W-:Y:S01]  /*0780*/  LOP3.LUT R0, R3, R0, RZ, 0xfc, !PT ;  /* 0x0000000003007212 */ /* 0x000fe200078efcff */
[----:B------:R-:W-:Y:S06]  /*0790*/  BRA `(.L_x_11) ;  /* 0x0000000000107947 */ /* 0x000fec0003800000 */
.L_x_10:
[----:B------:R-:W-:-:S04]  /*07a0*/  LOP3.LUT R0, R0, 0x80000000, RZ, 0xc0, !PT ;  /* 0x8000000000007812 */ /* 0x000fc800078ec0ff */
[----:B------:R-:W-:Y:S01]  /*07b0*/  LOP3.LUT R0, R0, 0x7f800000, RZ, 0xfc, !PT ;  /* 0x7f80000000007812 */ /* 0x000fe200078efcff */
[----:B------:R-:W-:Y:S06]  /*07c0*/  BRA `(.L_x_11) ;  /* 0x0000000000047947 */ /* 0x000fec0003800000 */
.L_x_9:
[----:B------:R-:W-:-:S07]  /*07d0*/  IMAD R0, R6, 0x800000, R0 ;  /* 0x0080000006007824 */ /* 0x000fce00078e0200 */
.L_x_11:
[----:B------:R-:W-:Y:S05]  /*07e0*/  BSYNC.RECONVERGENT B2 ;  /* 0x0000000000027941 */ /* 0x000fea0003800200 */
.L_x_8:
[----:B------:R-:W-:Y:S05]  /*07f0*/  BRA `(.L_x_12) ;  /* 0x0000000000207947 */ /* 0x000fea0003800000 */
.L_x_7:
[----:B------:R-:W-:-:S04]  /*0800*/  LOP3.LUT R0, R8, 0x80000000, R7, 0x48, !PT ;  /* 0x8000000008007812 */ /* 0x000fc800078e4807 */
[----:B------:R-:W-:Y:S01]  /*0810*/  LOP3.LUT R0, R0, 0x7f800000, RZ, 0xfc, !PT ;  /* 0x7f80000000007812 */ /* 0x000fe200078efcff */
[----:B------:R-:W-:Y:S06]  /*0820*/  BRA `(.L_x_12) ;  /* 0x0000000000147947 */ /* 0x000fec0003800000 */
.L_x_6:
[----:B------:R-:W-:Y:S01]  /*0830*/  LOP3.LUT R0, R8, 0x80000000, R7, 0x48, !PT ;  /* 0x8000000008007812 */ /* 0x000fe200078e4807 */
[----:B------:R-:W-:Y:S06]  /*0840*/  BRA `(.L_x_12) ;  /* 0x00000000000c7947 */ /* 0x000fec0003800000 */
.L_x_5:
[----:B------:R-:W0:Y:S01]  /*0850*/  MUFU.RSQ R0, -QNAN ;  /* 0xffc0000000007908 */ /* 0x000e220000001400 */
[----:B------:R-:W-:Y:S05]  /*0860*/  BRA `(.L_x_12) ;  /* 0x0000000000047947 */ /* 0x000fea0003800000 */
.L_x_4:
[----:B------:R-:W-:-:S07]  /*0870*/  FADD.FTZ R0, R0, R3 ;  /* 0x0000000300007221 */ /* 0x000fce0000010000 */
.L_x_12:
[----:B------:R-:W-:Y:S05]  /*0880*/  BSYNC.RECONVERGENT B1 ;  /* 0x0000000000017941 */ /* 0x000fea0003800200 */
.L_x_2:
[----:B------:R-:W-:-:S04]  /*0890*/  IMAD.MOV.U32 R5, RZ, RZ, 0x0 ;  /* 0x00000000ff057424 */ /* 0x000fc800078e00ff */
[----:B0-----:R-:W-:Y:S05]  /*08a0*/  RET.REL.NODEC R4 `(_Z11silu_kernelPKfPfi) ;  /* 0xfffffff404d47950 */ /* 0x001fea0003c3ffff */
.L_x_13:
[----:B------:R-:W-:-:S00]  /*08b0*/  BRA `(.L_x_13) ;  /* 0xfffffffc00fc7947 */ /* 0x000fc0000383ffff */
[----:B------:R-:W-:-:S00]  /*08c0*/  NOP ;  /* 0x0000000000007918 */ /* 0x000fc00000000000 */
        /* <DEDUP_REMOVED lines=11> */
.L_x_14:


//--------------------- .nv.shared.reserved.0     --------------------------
	.section	.nv.shared.reserved.0,"aw",@nobits
	.weak		__nv_reservedSMEM_offset_0_alias
	.size		__nv_reservedSMEM_offset_0_alias, 0, 64
	.other		__nv_reservedSMEM_offset_0_alias,@"STO_CUDA_RESERVED_SHARED STV_DEFAULT"
__nv_reservedSMEM_offset_0_alias:
	.zero		0
	.zero		64


//--------------------- .nv.constant0._Z11silu_kernelPKfPfi --------------------------
	.section	.nv.constant0._Z11silu_kernelPKfPfi,"a",@progbits
	.sectionflags	@""
	.align	4
.nv.constant0._Z11silu_kernelPKfPfi:
	.zero		916


//--------------------- SYMBOLS --------------------------

	.type		.nv.reservedSmem.offset0,@object
	.size		.nv.reservedSmem.offset0,0x4
